	.headerflags	@"EF_CUDA_TEXMODE_UNIFIED EF_CUDA_64BIT_ADDRESS EF_CUDA_ACCELERATORS EF_CUDA_SM90 EF_CUDA_VIRTUAL_SM(EF_CUDA_SM90)"
	.elftype	@"ET_EXEC"


//--------------------- .nv.info                  --------------------------
	.section	.nv.info,"",@"SHT_CUDA_INFO"
	.align	4


	//----- nvinfo : EIATTR_REGCOUNT
	.align		4
        /*0000*/ 	.byte	0x04, 0x2f
        /*0002*/ 	.short	(.L_3 - .L_2)
	.align		4
.L_2:
        /*0004*/ 	.word	index@(triton_poi_fused__native_batch_norm_legit_no_training_convolution_relu_7)
        /*0008*/ 	.word	0x00000020


	//----- nvinfo : EIATTR_MIN_STACK_SIZE
	.align		4
.L_3:
        /*000c*/ 	.byte	0x04, 0x12
        /*000e*/ 	.short	(.L_5 - .L_4)
	.align		4
.L_4:
        /*0010*/ 	.word	index@(triton_poi_fused__native_batch_norm_legit_no_training_convolution_relu_7)
        /*0014*/ 	.word	0x00000000


	//----- nvinfo : EIATTR_FRAME_SIZE
	.align		4
.L_5:
        /*0018*/ 	.byte	0x04, 0x11
        /*001a*/ 	.short	(.L_7 - .L_6)
	.align		4
.L_6:
        /*001c*/ 	.word	index@(triton_poi_fused__native_batch_norm_legit_no_training_convolution_relu_7)
        /*0020*/ 	.word	0x00000000


	//----- nvinfo : EIATTR_MIN_STACK_SIZE
	.align		4
.L_7:
        /*0024*/ 	.byte	0x04, 0x12
        /*0026*/ 	.short	(.L_9 - .L_8)
	.align		4
.L_8:
        /*0028*/ 	.word	index@(triton_poi_fused__native_batch_norm_legit_no_training_convolution_relu_7)
        /*002c*/ 	.word	0x00000000
.L_9:


//--------------------- .nv.info.triton_poi_fused__native_batch_norm_legit_no_training_convolution_relu_7 --------------------------
	.section	.nv.info.triton_poi_fused__native_batch_norm_legit_no_training_convolution_relu_7,"",@"SHT_CUDA_INFO"
	.sectionflags	@""
	.align	4


	//----- nvinfo : EIATTR_CUDA_API_VERSION
	.align		4
        /*0000*/ 	.byte	0x04, 0x37
        /*0002*/ 	.short	(.L_11 - .L_10)
.L_10:
        /*0004*/ 	.word	0x0000007c


	//----- nvinfo : EIATTR_KPARAM_INFO
	.align		4
.L_11:
        /*0008*/ 	.byte	0x04, 0x17
        /*000a*/ 	.short	(.L_13 - .L_12)
.L_12:
        /*000c*/ 	.word	0x00000000
        /*0010*/ 	.short	0x0007
        /*0012*/ 	.short	0x0038
        /*0014*/ 	.byte	0x00, 0xf0, 0x11, 0x00


	//----- nvinfo : EIATTR_KPARAM_INFO
	.align		4
.L_13:
        /*0018*/ 	.byte	0x04, 0x17
        /*001a*/ 	.short	(.L_15 - .L_14)
.L_14:
        /*001c*/ 	.word	0x00000000
        /*0020*/ 	.short	0x0006
        /*0022*/ 	.short	0x0030
        /*0024*/ 	.byte	0x00, 0xf4, 0x21, 0x00


	//----- nvinfo : EIATTR_KPARAM_INFO
	.align		4
.L_15:
        /*0028*/ 	.byte	0x04, 0x17
        /*002a*/ 	.short	(.L_17 - .L_16)
.L_16:
        /*002c*/ 	.word	0x00000000
        /*0030*/ 	.short	0x0005
        /*0032*/ 	.short	0x0028
        /*0034*/ 	.byte	0x00, 0xf4, 0x21, 0x00


	//----- nvinfo : EIATTR_KPARAM_INFO
	.align		4
.L_17:
        /*0038*/ 	.byte	0x04, 0x17
        /*003a*/ 	.short	(.L_19 - .L_18)
.L_18:
        /*003c*/ 	.word	0x00000000
        /*0040*/ 	.short	0x0004
        /*0042*/ 	.short	0x0020
        /*0044*/ 	.byte	0x00, 0xf4, 0x21, 0x00


	//----- nvinfo : EIATTR_KPARAM_INFO
	.align		4
.L_19:
        /*0048*/ 	.byte	0x04, 0x17
        /*004a*/ 	.short	(.L_21 - .L_20)
.L_20:
        /*004c*/ 	.word	0x00000000
        /*0050*/ 	.short	0x0003
        /*0052*/ 	.short	0x0018
        /*0054*/ 	.byte	0x00, 0xf4, 0x21, 0x00


	//----- nvinfo : EIATTR_KPARAM_INFO
	.align		4
.L_21:
        /*0058*/ 	.byte	0x04, 0x17
        /*005a*/ 	.short	(.L_23 - .L_22)
.L_22:
        /*005c*/ 	.word	0x00000000
        /*0060*/ 	.short	0x0002
        /*0062*/ 	.short	0x0010
        /*0064*/ 	.byte	0x00, 0xf4, 0x21, 0x00


	//----- nvinfo : EIATTR_KPARAM_INFO
	.align		4
.L_23:
        /*0068*/ 	.byte	0x04, 0x17
        /*006a*/ 	.short	(.L_25 - .L_24)
.L_24:
        /*006c*/ 	.word	0x00000000
        /*0070*/ 	.short	0x0001
        /*0072*/ 	.short	0x0008
        /*0074*/ 	.byte	0x00, 0xf4, 0x21, 0x00


	//----- nvinfo : EIATTR_KPARAM_INFO
	.align		4
.L_25:
        /*0078*/ 	.byte	0x04, 0x17
        /*007a*/ 	.short	(.L_27 - .L_26)
.L_26:
        /*007c*/ 	.word	0x00000000
        /*0080*/ 	.short	0x0000
        /*0082*/ 	.short	0x0000
        /*0084*/ 	.byte	0x00, 0xf4, 0x21, 0x00


	//----- nvinfo : EIATTR_SPARSE_MMA_MASK
	.align		4
.L_27:
        /*0088*/ 	.byte	0x03, 0x50
        /*008a*/ 	.short	0x0000


	//----- nvinfo : EIATTR_MAXREG_COUNT
	.align		4
        /*008c*/ 	.byte	0x03, 0x1b
        /*008e*/ 	.short	0x00ff


	//----- nvinfo : EIATTR_EXIT_INSTR_OFFSETS
	.align		4
        /*0090*/ 	.byte	0x04, 0x1c
        /*0092*/ 	.short	(.L_29 - .L_28)


	//   ....[0]....
.L_28:
        /*0094*/ 	.word	0x000007e0


	//----- nvinfo : EIATTR_REQNTID
	.align		4
.L_29:
        /*0098*/ 	.byte	0x04, 0x10
        /*009a*/ 	.short	(.L_31 - .L_30)
.L_30:
        /*009c*/ 	.word	0x00000080
        /*00a0*/ 	.word	0x00000001
        /*00a4*/ 	.word	0x00000001


	//----- nvinfo : EIATTR_CBANK_PARAM_SIZE
	.align		4
.L_31:
        /*00a8*/ 	.byte	0x03, 0x19
        /*00aa*/ 	.short	0x003c


	//----- nvinfo : EIATTR_PARAM_CBANK
	.align		4
        /*00ac*/ 	.byte	0x04, 0x0a
        /*00ae*/ 	.short	(.L_33 - .L_32)
	.align		4
.L_32:
        /*00b0*/ 	.word	index@(.nv.constant0.triton_poi_fused__native_batch_norm_legit_no_training_convolution_relu_7)
        /*00b4*/ 	.short	0x0210
        /*00b6*/ 	.short	0x003c


	//----- nvinfo : EIATTR_SW_WAR
	.align		4
.L_33:
        /*00b8*/ 	.byte	0x04, 0x36
        /*00ba*/ 	.short	(.L_35 - .L_34)
.L_34:
        /*00bc*/ 	.word	0x00000008
.L_35:


//--------------------- .nv.callgraph             --------------------------
	.section	.nv.callgraph,"",@"SHT_CUDA_CALLGRAPH"
	.align	4
	.sectionentsize	8
	.align		4
        /*0000*/ 	.word	0x00000000
	.align		4
        /*0004*/ 	.word	0xffffffff
	.align		4
        /*0008*/ 	.word	0x00000000
	.align		4
        /*000c*/ 	.word	0xfffffffe
	.align		4
        /*0010*/ 	.word	0x00000000
	.align		4
        /*0014*/ 	.word	0xfffffffd
	.align		4
        /*0018*/ 	.word	0x00000000
	.align		4
        /*001c*/ 	.word	0xfffffffc


//--------------------- .nv.constant4             --------------------------
	.section	.nv.constant4,"a",@progbits
	.align	8
	.align		8
.nv.constant4:
        /*0000*/ 	.dword	_$_str
	.align		8
        /*0008*/ 	.dword	_$_str_$_2


//--------------------- .text.triton_poi_fused__native_batch_norm_legit_no_training_convolution_relu_7 --------------------------
	.section	.text.triton_poi_fused__native_batch_norm_legit_no_training_convolution_relu_7,"ax",@progbits
	.align	128
        .global         triton_poi_fused__native_batch_norm_legit_no_training_convolution_relu_7
        .type           triton_poi_fused__native_batch_norm_legit_no_training_convolution_relu_7,@function
        .size           triton_poi_fused__native_batch_norm_legit_no_training_convolution_relu_7,(.L_x_1 - triton_poi_fused__native_batch_norm_legit_no_training_convolution_relu_7)
        .other          triton_poi_fused__native_batch_norm_legit_no_training_convolution_relu_7,@"STO_CUDA_ENTRY STV_DEFAULT"
triton_poi_fused__native_batch_norm_legit_no_training_convolution_relu_7:
.text.triton_poi_fused__native_batch_norm_legit_no_training_convolution_relu_7:
[----:B------:R-:W-:Y:S01]  /*0000*/  LDC R1, c[0x0][0x28] ;  /* 0x00000a00ff017b82 */ /* 0x000fe20000000800 */
[----:B------:R-:W1:Y:S07]  /*0010*/  S2R R0, SR_TID.X ;  /* 0x0000000000007919 */ /* 0x000e6e0000002100 */
[----:B------:R-:W2:Y:S01]  /*0020*/  LDC.64 R4, c[0x0][0x228] ;  /* 0x00008a00ff047b82 */ /* 0x000ea20000000a00 */
[----:B------:R-:W-:Y:S01]  /*0030*/  ULDC.64 UR4, c[0x0][0x208] ;  /* 0x0000820000047ab9 */ /* 0x000fe20000000a00 */
[----:B------:R-:W3:Y:S06]  /*0040*/  S2R R7, SR_CTAID.X ;  /* 0x0000000000077919 */ /* 0x000eec0000002500 */
[----:B------:R-:W4:Y:S08]  /*0050*/  LDC.64 R16, c[0x0][0x218] ;  /* 0x00008600ff107b82 */ /* 0x000f300000000a00 */
[----:B------:R-:W5:Y:S01]  /*0060*/  LDC.64 R28, c[0x0][0x210] ;  /* 0x00008400ff1c7b82 */ /* 0x000f620000000a00 */
[----:B-1----:R-:W-:-:S02]  /*0070*/  SHF.L.U32 R0, R0, 0x2, RZ ;  /* 0x0000000200007819 */ /* 0x002fc400000006ff */
[----:B---3--:R-:W-:Y:S02]  /*0080*/  SHF.R.S32.HI R3, RZ, 0x15, R7 ;  /* 0x00000015ff037819 */ /* 0x008fe40000011407 */
[----:B------:R-:W-:Y:S02]  /*0090*/  LOP3.LUT R0, R0, 0x1fc, RZ, 0xc0, !PT ;  /* 0x000001fc00007812 */ /* 0x000fe400078ec0ff */
[----:B------:R-:W-:Y:S02]  /*00a0*/  SGXT R3, R3, 0x1 ;  /* 0x000000010303781a */ /* 0x000fe40000000200 */
[----:B------:R-:W-:-:S04]  /*00b0*/  LEA R0, R7, R0, 0xa ;  /* 0x0000000007007211 */ /* 0x000fc800078e50ff */
[----:B------:R-:W-:-:S04]  /*00c0*/  LEA.HI R3, R3, R0, RZ, 0x6 ;  /* 0x0000000003037211 */ /* 0x000fc800078f30ff */
[----:B------:R-:W-:-:S04]  /*00d0*/  LOP3.LUT R3, R3, 0xffffffc0, RZ, 0xc0, !PT ;  /* 0xffffffc003037812 */ /* 0x000fc800078ec0ff */
[----:B------:R-:W-:Y:S01]  /*00e0*/  IADD3 R24, R0, -R3, RZ ;  /* 0x8000000300187210 */ /* 0x000fe20007ffe0ff */
[----:B-----5:R-:W-:Y:S01]  /*00f0*/  IMAD.WIDE R28, R0, 0x4, R28 ;  /* 0x00000004001c7825 */ /* 0x020fe200078e021c */
[----:B------:R-:W1:Y:S03]  /*0100*/  LDC.64 R2, c[0x0][0x220] ;  /* 0x00008800ff027b82 */ /* 0x000e660000000a00 */
[C---:B--2---:R-:W-:Y:S01]  /*0110*/  IMAD.WIDE R4, R24.reuse, 0x4, R4 ;  /* 0x0000000418047825 */ /* 0x044fe200078e0204 */
[----:B------:R-:W2:Y:S03]  /*0120*/  LDG.E.128 R12, desc[UR4][R28.64+0x800] ;  /* 0x000800041c0c7981 */ /* 0x000ea6000c1e1d00 */
[C---:B----4-:R-:W-:Y:S01]  /*0130*/  IMAD.WIDE R16, R24.reuse, 0x4, R16 ;  /* 0x0000000418107825 */ /* 0x050fe200078e0210 */
[----:B------:R-:W3:Y:S04]  /*0140*/  LDG.E.128 R20, desc[UR4][R28.64] ;  /* 0x000000041c147981 */ /* 0x000ee8000c1e1d00 */
[----:B------:R-:W4:Y:S04]  /*0150*/  LDG.E.EL.128 R4, desc[UR4][R4.64] ;  /* 0x0000000404047981 */ /* 0x000f28000c2e1d00 */
[----:B------:R-:W2:Y:S01]  /*0160*/  LDG.E.EL.128 R16, desc[UR4][R16.64] ;  /* 0x0000000410107981 */ /* 0x000ea2000c2e1d00 */
[----:B-1----:R-:W-:-:S05]  /*0170*/  IMAD.WIDE R2, R24, 0x4, R2 ;  /* 0x0000000418027825 */ /* 0x002fca00078e0202 */
[----:B------:R1:W5:Y:S02]  /*0180*/  LDG.E.EL.128 R8, desc[UR4][R2.64] ;  /* 0x0000000402087981 */ /* 0x000364000c2e1d00 */
[----:B-1----:R-:W-:Y:S01]  /*0190*/  HFMA2.MMA R2, -RZ, RZ, 1.625, 0 ;  /* 0x3e800000ff027435 */ /* 0x002fe200000001ff */
[----:B----4-:R-:W-:Y:S01]  /*01a0*/  FADD R4, R4, 0.0010000000474974513054 ;  /* 0x3a83126f04047421 */ /* 0x010fe20000000000 */
[----:B------:R-:W-:-:S03]  /*01b0*/  FADD R5, R5, 0.0010000000474974513054 ;  /* 0x3a83126f05057421 */ /* 0x000fc60000000000 */
[----:B------:R-:W1:Y:S08]  /*01c0*/  MUFU.SQRT R25, R4 ;  /* 0x0000000400197308 */ /* 0x000e700000002000 */
[----:B------:R-:W4:Y:S01]  /*01d0*/  MUFU.SQRT R26, R5 ;  /* 0x00000005001a7308 */ /* 0x000f220000002000 */
[----:B------:R-:W-:Y:S01]  /*01e0*/  FADD R6, R6, 0.0010000000474974513054 ;  /* 0x3a83126f06067421 */ /* 0x000fe20000000000 */
[----:B-1----:R-:W-:-:S02]  /*01f0*/  FSETP.GT.AND P0, PT, R25, 8.50705917302346158658e+37, PT ;  /* 0x7e8000001900780b */ /* 0x002fc40003f04000 */
[C---:B------:R-:W-:Y:S02]  /*0200*/  FSETP.GEU.AND P3, PT, R25.reuse, 1.175494350822287508e-38, PT ;  /* 0x008000001900780b */ /* 0x040fe40003f6e000 */
[C---:B----4-:R-:W-:Y:S02]  /*0210*/  FSETP.GT.AND P1, PT, R26.reuse, 8.50705917302346158658e+37, PT ;  /* 0x7e8000001a00780b */ /* 0x050fe40003f24000 */
[----:B------:R-:W-:Y:S01]  /*0220*/  FSETP.GEU.AND P4, PT, R26, 1.175494350822287508e-38, PT ;  /* 0x008000001a00780b */ /* 0x000fe20003f8e000 */
[----:B------:R-:W1:Y:S06]  /*0230*/  MUFU.SQRT R6, R6 ;  /* 0x0000000600067308 */ /* 0x000e6c0000002000 */
[----:B------:R-:W-:-:S04]  /*0240*/  @P0 FMUL R25, R25, 0.25 ;  /* 0x3e80000019190820 */ /* 0x000fc80000400000 */
[----:B------:R-:W-:Y:S01]  /*0250*/  @!P3 FMUL R25, R25, 16777216 ;  /* 0x4b8000001919b820 */ /* 0x000fe20000400000 */
[----:B------:R-:W-:-:S04]  /*0260*/  @P1 FMUL R26, R26, 0.25 ;  /* 0x3e8000001a1a1820 */ /* 0x000fc80000400000 */
[----:B------:R-:W-:Y:S01]  /*0270*/  @!P4 FMUL R26, R26, 16777216 ;  /* 0x4b8000001a1ac820 */ /* 0x000fe20000400000 */
[----:B------:R-:W4:Y:S01]  /*0280*/  MUFU.RCP R25, R25 ;  /* 0x0000001900197308 */ /* 0x000f220000001000 */
[----:B-1----:R-:W-:Y:S02]  /*0290*/  FSETP.GT.AND P2, PT, R6, 8.50705917302346158658e+37, PT ;  /* 0x7e8000000600780b */ /* 0x002fe40003f44000 */
[----:B------:R-:W-:-:S05]  /*02a0*/  FSEL R4, R2, 1, P0 ;  /* 0x3f80000002047808 */ /* 0x000fca0000000000 */
[----:B------:R-:W1:Y:S01]  /*02b0*/  MUFU.RCP R26, R26 ;  /* 0x0000001a001a7308 */ /* 0x000e620000001000 */
[----:B------:R-:W-:Y:S02]  /*02c0*/  FSETP.GEU.AND P5, PT, R6, 1.175494350822287508e-38, PT ;  /* 0x008000000600780b */ /* 0x000fe40003fae000 */
[----:B------:R-:W-:Y:S01]  /*02d0*/  FSEL R3, R2, 1, P1 ;  /* 0x3f80000002037808 */ /* 0x000fe20000800000 */
[----:B------:R-:W-:-:S04]  /*02e0*/  @!P3 FMUL R4, R4, 16777216 ;  /* 0x4b8000000404b820 */ /* 0x000fc80000400000 */
[----:B------:R-:W-:Y:S01]  /*02f0*/  @!P4 FMUL R3, R3, 16777216 ;  /* 0x4b8000000303c820 */ /* 0x000fe20000400000 */
[----:B----4-:R-:W-:Y:S01]  /*0300*/  FMUL R5, R25, R4 ;  /* 0x0000000419057220 */ /* 0x010fe20000400000 */
[----:B------:R-:W-:Y:S01]  /*0310*/  @P2 FMUL R6, R6, 0.25 ;  /* 0x3e80000006062820 */ /* 0x000fe20000400000 */
[--C-:B--2---:R-:W-:Y:S01]  /*0320*/  FADD R15, R15, R19.reuse ;  /* 0x000000130f0f7221 */ /* 0x104fe20000000000 */
[--C-:B------:R-:W-:Y:S01]  /*0330*/  FADD R14, R14, R18.reuse ;  /* 0x000000120e0e7221 */ /* 0x100fe20000000000 */
[----:B---3--:R-:W-:Y:S01]  /*0340*/  FADD R19, R23, R19 ;  /* 0x0000001317137221 */ /* 0x008fe20000000000 */
[----:B------:R-:W-:Y:S01]  /*0350*/  FADD R18, R22, R18 ;  /* 0x0000001216127221 */ /* 0x000fe20000000000 */
[----:B-1----:R-:W-:Y:S01]  /*0360*/  FMUL R4, R26, R3 ;  /* 0x000000031a047220 */ /* 0x002fe20000400000 */
[----:B------:R-:W1:Y:S01]  /*0370*/  LDC.64 R22, c[0x0][0x238] ;  /* 0x00008e00ff167b82 */ /* 0x000e620000000a00 */
[----:B------:R-:W-:-:S07]  /*0380*/  @!P5 FMUL R6, R6, 16777216 ;  /* 0x4b8000000606d820 */ /* 0x000fce0000400000 */
[----:B------:R-:W2:Y:S01]  /*0390*/  LDC.64 R26, c[0x0][0x230] ;  /* 0x00008c00ff1a7b82 */ /* 0x000ea20000000a00 */
[----:B------:R-:W3:Y:S01]  /*03a0*/  MUFU.RCP R6, R6 ;  /* 0x0000000600067308 */ /* 0x000ee20000001000 */
[----:B------:R-:W-:Y:S01]  /*03b0*/  FSEL R3, R2, 1, P2 ;  /* 0x3f80000002037808 */ /* 0x000fe20001000000 */
[--C-:B------:R-:W-:Y:S01]  /*03c0*/  FADD R12, R12, R16.reuse ;  /* 0x000000100c0c7221 */ /* 0x100fe20000000000 */
[----:B------:R-:W-:Y:S01]  /*03d0*/  FADD R16, R20, R16 ;  /* 0x0000001014107221 */ /* 0x000fe20000000000 */
[--C-:B------:R-:W-:Y:S02]  /*03e0*/  FADD R13, R13, R17.reuse ;  /* 0x000000110d0d7221 */ /* 0x100fe40000000000 */
[----:B------:R-:W-:Y:S01]  /*03f0*/  @!P5 FMUL R3, R3, 16777216 ;  /* 0x4b8000000303d820 */ /* 0x000fe20000400000 */
[----:B------:R-:W-:-:S03]  /*0400*/  FADD R17, R21, R17 ;  /* 0x0000001115117221 */ /* 0x000fc60000000000 */
[----:B---3--:R-:W-:Y:S01]  /*0410*/  FMUL R3, R6, R3 ;  /* 0x0000000306037220 */ /* 0x008fe20000400000 */
[C---:B-----5:R-:W-:Y:S01]  /*0420*/  FADD R6, -R8.reuse, R12 ;  /* 0x0000000c08067221 */ /* 0x060fe20000000100 */
[----:B------:R-:W-:Y:S01]  /*0430*/  FADD R8, -R8, R16 ;  /* 0x0000001008087221 */ /* 0x000fe20000000100 */
[----:B--2---:R-:W-:-:S04]  /*0440*/  IMAD.WIDE R20, R24, 0x4, R26 ;  /* 0x0000000418147825 */ /* 0x004fc800078e021a */
[----:B-1----:R-:W-:-:S04]  /*0450*/  IMAD.WIDE R24, R24, 0x4, R22 ;  /* 0x0000000418187825 */ /* 0x002fc800078e0216 */
[----:B------:R-:W-:Y:S01]  /*0460*/  FADD R23, -R9, R13 ;  /* 0x0000000d09177221 */ /* 0x000fe20000000100 */
[C---:B------:R-:W-:Y:S01]  /*0470*/  FMUL R6, R5.reuse, R6 ;  /* 0x0000000605067220 */ /* 0x040fe20000400000 */
[----:B------:R-:W-:Y:S02]  /*0480*/  FMUL R5, R5, R8 ;  /* 0x0000000805057220 */ /* 0x000fe40000400000 */
[----:B------:R-:W-:Y:S01]  /*0490*/  FMUL R8, R4, R23 ;  /* 0x0000001704087220 */ /* 0x000fe20000400000 */
[----:B------:R-:W2:Y:S04]  /*04a0*/  LDG.E.EL.128 R24, desc[UR4][R24.64] ;  /* 0x0000000418187981 */ /* 0x000ea8000c2e1d00 */
[----:B------:R-:W2:Y:S01]  /*04b0*/  LDG.E.EL.128 R20, desc[UR4][R20.64] ;  /* 0x0000000414147981 */ /* 0x000ea2000c2e1d00 */
[----:B------:R-:W-:-:S04]  /*04c0*/  FADD R9, -R9, R17 ;  /* 0x0000001109097221 */ /* 0x000fc80000000100 */
[----:B------:R-:W-:Y:S01]  /*04d0*/  FMUL R9, R4, R9 ;  /* 0x0000000904097220 */ /* 0x000fe20000400000 */
[----:B------:R-:W-:-:S04]  /*04e0*/  FADD R4, R7, 0.0010000000474974513054 ;  /* 0x3a83126f07047421 */ /* 0x000fc80000000000 */
[----:B------:R-:W1:Y:S02]  /*04f0*/  MUFU.SQRT R7, R4 ;  /* 0x0000000400077308 */ /* 0x000e640000002000 */
[C---:B-1----:R-:W-:Y:S02]  /*0500*/  FSETP.GT.AND P0, PT, R7.reuse, 8.50705917302346158658e+37, PT ;  /* 0x7e8000000700780b */ /* 0x042fe40003f04000 */
[----:B------:R-:W-:-:S11]  /*0510*/  FSETP.GEU.AND P1, PT, R7, 1.175494350822287508e-38, PT ;  /* 0x008000000700780b */ /* 0x000fd60003f2e000 */
[----:B------:R-:W-:-:S04]  /*0520*/  @P0 FMUL R7, R7, 0.25 ;  /* 0x3e80000007070820 */ /* 0x000fc80000400000 */
[----:B------:R-:W-:-:S06]  /*0530*/  @!P1 FMUL R7, R7, 16777216 ;  /* 0x4b80000007079820 */ /* 0x000fcc0000400000 */
[----:B------:R-:W1:Y:S01]  /*0540*/  MUFU.RCP R7, R7 ;  /* 0x0000000700077308 */ /* 0x000e620000001000 */
[----:B------:R-:W-:-:S05]  /*0550*/  FSEL R2, R2, 1, P0 ;  /* 0x3f80000002027808 */ /* 0x000fca0000000000 */
[----:B------:R-:W-:-:S04]  /*0560*/  @!P1 FMUL R2, R2, 16777216 ;  /* 0x4b80000002029820 */ /* 0x000fc80000400000 */
[----:B-1----:R-:W-:Y:S01]  /*0570*/  FMUL R2, R7, R2 ;  /* 0x0000000207027220 */ /* 0x002fe20000400000 */
[C---:B------:R-:W-:Y:S01]  /*0580*/  FADD R7, -R11.reuse, R15 ;  /* 0x0000000f0b077221 */ /* 0x040fe20000000100 */
[----:B------:R-:W-:Y:S01]  /*0590*/  FADD R11, -R11, R19 ;  /* 0x000000130b0b7221 */ /* 0x000fe20000000100 */
[----:B------:R-:W-:Y:S04]  /*05a0*/  STG.E.128 desc[UR4][R28.64], R16 ;  /* 0x000000101c007986 */ /* 0x000fe8000c101d04 */
[----:B------:R-:W-:Y:S01]  /*05b0*/  STG.E.128 desc[UR4][R28.64+0x800], R12 ;  /* 0x0008000c1c007986 */ /* 0x000fe2000c101d04 */
[C-C-:B--2---:R-:W-:Y:S01]  /*05c0*/  FFMA R4, R20.reuse, R5, R24.reuse ;  /* 0x0000000514047223 */ /* 0x144fe20000000018 */
[----:B------:R-:W-:Y:S01]  /*05d0*/  FFMA R20, R20, R6, R24 ;  /* 0x0000000614147223 */ /* 0x000fe20000000018 */
[C-C-:B------:R-:W-:Y:S01]  /*05e0*/  FFMA R9, R21.reuse, R9, R25.reuse ;  /* 0x0000000915097223 */ /* 0x140fe20000000019 */
[----:B------:R-:W-:Y:S01]  /*05f0*/  FFMA R8, R21, R8, R25 ;  /* 0x0000000815087223 */ /* 0x000fe20000000019 */
[----:B------:R-:W-:Y:S01]  /*0600*/  FADD R6, -R10, R14 ;  /* 0x0000000e0a067221 */ /* 0x000fe20000000100 */
[----:B------:R-:W1:Y:S03]  /*0610*/  LDC.64 R24, c[0x0][0x240] ;  /* 0x00009000ff187b82 */ /* 0x000e660000000a00 */
[----:B------:R-:W-:Y:S01]  /*0620*/  FMUL R5, R3, R6 ;  /* 0x0000000603057220 */ /* 0x000fe20000400000 */
[----:B------:R-:W-:Y:S01]  /*0630*/  FMUL R6, R2, R7 ;  /* 0x0000000702067220 */ /* 0x000fe20000400000 */
[----:B------:R-:W-:Y:S01]  /*0640*/  FADD R10, -R10, R18 ;  /* 0x000000120a0a7221 */ /* 0x000fe20000000100 */
[----:B------:R-:W-:-:S02]  /*0650*/  FMUL R2, R2, R11 ;  /* 0x0000000b02027220 */ /* 0x000fc40000400000 */
[--C-:B------:R-:W-:Y:S01]  /*0660*/  FFMA R7, R23, R6, R27.reuse ;  /* 0x0000000617077223 */ /* 0x100fe2000000001b */
[----:B------:R-:W-:Y:S01]  /*0670*/  FMUL R3, R3, R10 ;  /* 0x0000000a03037220 */ /* 0x000fe20000400000 */
[C-C-:B------:R-:W-:Y:S01]  /*0680*/  FFMA R5, R22.reuse, R5, R26.reuse ;  /* 0x0000000516057223 */ /* 0x140fe2000000001a */
[----:B------:R-:W-:Y:S02]  /*0690*/  FFMA R2, R23, R2, R27 ;  /* 0x0000000217027223 */ /* 0x000fe4000000001b */
[----:B------:R-:W-:Y:S01]  /*06a0*/  FSETP.GEU.AND P6, PT, R7, RZ, PT ;  /* 0x000000ff0700720b */ /* 0x000fe20003fce000 */
[----:B------:R-:W-:Y:S01]  /*06b0*/  FFMA R3, R22, R3, R26 ;  /* 0x0000000316037223 */ /* 0x000fe2000000001a */
[----:B------:R-:W-:Y:S02]  /*06c0*/  FSETP.GEU.AND P5, PT, R5, RZ, PT ;  /* 0x000000ff0500720b */ /* 0x000fe40003fae000 */
[----:B------:R-:W-:Y:S02]  /*06d0*/  FSETP.GEU.AND P4, PT, R8, RZ, PT ;  /* 0x000000ff0800720b */ /* 0x000fe40003f8e000 */
[----:B------:R-:W-:-:S02]  /*06e0*/  SEL R7, R7, RZ, P6 ;  /* 0x000000ff07077207 */ /* 0x000fc40003000000 */
[----:B------:R-:W-:Y:S02]  /*06f0*/  FSETP.GEU.AND P6, PT, R4, RZ, PT ;  /* 0x000000ff0400720b */ /* 0x000fe40003fce000 */
[----:B------:R-:W-:Y:S02]  /*0700*/  FSETP.GEU.AND P0, PT, R20, RZ, PT ;  /* 0x000000ff1400720b */ /* 0x000fe40003f0e000 */
[----:B------:R-:W-:Y:S02]  /*0710*/  FSETP.GEU.AND P3, PT, R2, RZ, PT ;  /* 0x000000ff0200720b */ /* 0x000fe40003f6e000 */
[----:B------:R-:W-:Y:S02]  /*0720*/  FSETP.GEU.AND P2, PT, R3, RZ, PT ;  /* 0x000000ff0300720b */ /* 0x000fe40003f4e000 */
[----:B------:R-:W-:Y:S02]  /*0730*/  FSETP.GEU.AND P1, PT, R9, RZ, PT ;  /* 0x000000ff0900720b */ /* 0x000fe40003f2e000 */
[----:B------:R-:W-:-:S02]  /*0740*/  SEL R6, R5, RZ, P5 ;  /* 0x000000ff05067207 */ /* 0x000fc40002800000 */
[----:B------:R-:W-:Y:S01]  /*0750*/  SEL R5, R8, RZ, P4 ;  /* 0x000000ff08057207 */ /* 0x000fe20002000000 */
[----:B-1----:R-:W-:Y:S01]  /*0760*/  IMAD.WIDE R24, R0, 0x4, R24 ;  /* 0x0000000400187825 */ /* 0x002fe200078e0218 */
[----:B------:R-:W-:Y:S02]  /*0770*/  SEL R8, R4, RZ, P6 ;  /* 0x000000ff04087207 */ /* 0x000fe40003000000 */
[----:B------:R-:W-:Y:S02]  /*0780*/  SEL R11, R2, RZ, P3 ;  /* 0x000000ff020b7207 */ /* 0x000fe40001800000 */
[----:B------:R-:W-:Y:S02]  /*0790*/  SEL R10, R3, RZ, P2 ;  /* 0x000000ff030a7207 */ /* 0x000fe40001000000 */
[----:B------:R-:W-:Y:S02]  /*07a0*/  SEL R9, R9, RZ, P1 ;  /* 0x000000ff09097207 */ /* 0x000fe40000800000 */
[----:B------:R-:W-:-:S03]  /*07b0*/  SEL R4, R20, RZ, P0 ;  /* 0x000000ff14047207 */ /* 0x000fc60000000000 */
[----:B------:R-:W-:Y:S04]  /*07c0*/  STG.E.128 desc[UR4][R24.64], R8 ;  /* 0x0000000818007986 */ /* 0x000fe8000c101d04 */
[----:B------:R-:W-:Y:S01]  /*07d0*/  STG.E.128 desc[UR4][R24.64+0x800], R4 ;  /* 0x0008000418007986 */ /* 0x000fe2000c101d04 */
[----:B------:R-:W-:Y:S05]  /*07e0*/  EXIT ;  /* 0x000000000000794d */ /* 0x000fea0003800000 */
.L_x_0:
[----:B------:R-:W-:-:S00]  /*07f0*/  BRA `(.L_x_0) ;  /* 0xfffffffc00fc7947 */ /* 0x000fc0000383ffff */
[----:B------:R-:W-:-:S00]  /*0800*/  NOP ;  /* 0x0000000000007918 */ /* 0x000fc00000000000 */
[----:B------:R-:W-:-:S00]  /*0810*/  NOP ;  /* 0x0000000000007918 */ /* 0x000fc00000000000 */
[----:B------:R-:W-:-:S00]  /*0820*/  NOP ;  /* 0x0000000000007918 */ /* 0x000fc00000000000 */
[----:B------:R-:W-:-:S00]  /*0830*/  NOP ;  /* 0x0000000000007918 */ /* 0x000fc00000000000 */
[----:B------:R-:W-:-:S00]  /*0840*/  NOP ;  /* 0x0000000000007918 */ /* 0x000fc00000000000 */
[----:B------:R-:W-:-:S00]  /*0850*/  NOP ;  /* 0x0000000000007918 */ /* 0x000fc00000000000 */
[----:B------:R-:W-:-:S00]  /*0860*/  NOP ;  /* 0x0000000000007918 */ /* 0x000fc00000000000 */
[----:B------:R-:W-:-:S00]  /*0870*/  NOP ;  /* 0x0000000000007918 */ /* 0x000fc00000000000 */
.L_x_1:


//--------------------- .nv.global.init           --------------------------
	.section	.nv.global.init,"aw",@progbits
.nv.global.init:
	.type		_$_str,@object
	.size		_$_str,(_$_str_$_2 - _$_str)
_$_str:
        /*0000*/ 	.byte	0x5f, 0x5f, 0x43, 0x55, 0x44, 0x41, 0x5f, 0x46, 0x54, 0x5a, 0x00
	.type		_$_str_$_2,@object
	.size		_$_str_$_2,(.L_1 - _$_str_$_2)
_$_str_$_2:
        /*000b*/ 	.byte	0x5f, 0x5f, 0x43, 0x55, 0x44, 0x41, 0x5f, 0x50, 0x52, 0x45, 0x43, 0x5f, 0x53, 0x51, 0x52, 0x54
        /*001b*/ 	.byte	0x00
.L_1:


//--------------------- .nv.constant0.triton_poi_fused__native_batch_norm_legit_no_training_convolution_relu_7 --------------------------
	.section	.nv.constant0.triton_poi_fused__native_batch_norm_legit_no_training_convolution_relu_7,"a",@progbits
	.sectionflags	@""
	.align	4
.nv.constant0.triton_poi_fused__native_batch_norm_legit_no_training_convolution_relu_7:
	.zero		588
